	.headerflags	@"EF_CUDA_TEXMODE_UNIFIED EF_CUDA_64BIT_ADDRESS EF_CUDA_SM86 EF_CUDA_VIRTUAL_SM(EF_CUDA_SM86)"
	.elftype	@"ET_EXEC"


//--------------------- .nv.info                  --------------------------
	.section	.nv.info,"",@"SHT_CUDA_INFO"
	.align	4


	//----- nvinfo : EIATTR_REGCOUNT
	.align		4
        /*0000*/ 	.byte	0x04, 0x2f
        /*0002*/ 	.short	(.L_1 - .L_0)
	.align		4
.L_0:
        /*0004*/ 	.word	index@(subtract_vector)
        /*0008*/ 	.word	0x0000000c


	//----- nvinfo : EIATTR_FRAME_SIZE
	.align		4
.L_1:
        /*000c*/ 	.byte	0x04, 0x11
        /*000e*/ 	.short	(.L_3 - .L_2)
	.align		4
.L_2:
        /*0010*/ 	.word	index@(subtract_vector)
        /*0014*/ 	.word	0x00000000


	//----- nvinfo : EIATTR_MIN_STACK_SIZE
	.align		4
.L_3:
        /*0018*/ 	.byte	0x04, 0x12
        /*001a*/ 	.short	(.L_5 - .L_4)
	.align		4
.L_4:
        /*001c*/ 	.word	index@(subtract_vector)
        /*0020*/ 	.word	0x00000000
.L_5:


//--------------------- .nv.info.subtract_vector  --------------------------
	.section	.nv.info.subtract_vector,"",@"SHT_CUDA_INFO"
	.sectionflags	@""
	.align	4


	//----- nvinfo : EIATTR_CUDA_API_VERSION
	.align		4
        /*0000*/ 	.byte	0x04, 0x37
        /*0002*/ 	.short	(.L_7 - .L_6)
.L_6:
        /*0004*/ 	.word	0x0000007e


	//----- nvinfo : EIATTR_SW2861232_WAR
	.align		4
.L_7:
        /*0008*/ 	.byte	0x01, 0x35
	.zero		2


	//----- nvinfo : EIATTR_PARAM_CBANK
	.align		4
        /*000c*/ 	.byte	0x04, 0x0a
        /*000e*/ 	.short	(.L_9 - .L_8)
	.align		4
.L_8:
        /*0010*/ 	.word	index@(.nv.constant0.subtract_vector)
        /*0014*/ 	.short	0x0160
        /*0016*/ 	.short	0x001c


	//----- nvinfo : EIATTR_CBANK_PARAM_SIZE
	.align		4
.L_9:
        /*0018*/ 	.byte	0x03, 0x19
        /*001a*/ 	.short	0x001c


	//----- nvinfo : EIATTR_KPARAM_INFO
	.align		4
        /*001c*/ 	.byte	0x04, 0x17
        /*001e*/ 	.short	(.L_11 - .L_10)
.L_10:
        /*0020*/ 	.word	0x00000000
        /*0024*/ 	.short	0x0003
        /*0026*/ 	.short	0x0018
        /*0028*/ 	.byte	0x00, 0xf0, 0x11, 0x00


	//----- nvinfo : EIATTR_KPARAM_INFO
	.align		4
.L_11:
        /*002c*/ 	.byte	0x04, 0x17
        /*002e*/ 	.short	(.L_13 - .L_12)
.L_12:
        /*0030*/ 	.word	0x00000000
        /*0034*/ 	.short	0x0002
        /*0036*/ 	.short	0x0010
        /*0038*/ 	.byte	0x00, 0xf0, 0x21, 0x00


	//----- nvinfo : EIATTR_KPARAM_INFO
	.align		4
.L_13:
        /*003c*/ 	.byte	0x04, 0x17
        /*003e*/ 	.short	(.L_15 - .L_14)
.L_14:
        /*0040*/ 	.word	0x00000000
        /*0044*/ 	.short	0x0001
        /*0046*/ 	.short	0x0008
        /*0048*/ 	.byte	0x00, 0xf0, 0x21, 0x00


	//----- nvinfo : EIATTR_KPARAM_INFO
	.align		4
.L_15:
        /*004c*/ 	.byte	0x04, 0x17
        /*004e*/ 	.short	(.L_17 - .L_16)
.L_16:
        /*0050*/ 	.word	0x00000000
        /*0054*/ 	.short	0x0000
        /*0056*/ 	.short	0x0000
        /*0058*/ 	.byte	0x00, 0xf0, 0x21, 0x00


	//----- nvinfo : EIATTR_MAXREG_COUNT
	.align		4
.L_17:
        /*005c*/ 	.byte	0x03, 0x1b
        /*005e*/ 	.short	0x00ff


	//----- nvinfo : EIATTR_EXIT_INSTR_OFFSETS
	.align		4
        /*0060*/ 	.byte	0x04, 0x1c
        /*0062*/ 	.short	(.L_19 - .L_18)


	//   ....[0]....
.L_18:
        /*0064*/ 	.word	0x00000050


	//   ....[1]....
        /*0068*/ 	.word	0x00000110
.L_19:


//--------------------- .nv.callgraph             --------------------------
	.section	.nv.callgraph,"",@"SHT_CUDA_CALLGRAPH"
	.align	4
	.sectionentsize	8
	.align		4
        /*0000*/ 	.word	0x00000000
	.align		4
        /*0004*/ 	.word	0xffffffff
	.align		4
        /*0008*/ 	.word	0x00000000
	.align		4
        /*000c*/ 	.word	0xfffffffe
	.align		4
        /*0010*/ 	.word	0x00000000
	.align		4
        /*0014*/ 	.word	0xfffffffd
	.align		4
        /*0018*/ 	.word	0x00000000
	.align		4
        /*001c*/ 	.word	0xfffffffc


//--------------------- .nv.rel.action            --------------------------
	.section	.nv.rel.action,"",@"SHT_CUDA_RELOCINFO"
	.align	8
	.sectionentsize	8
        /*0000*/ 	.byte	0x73, 0x00, 0x00, 0x00, 0x00, 0x00, 0x00, 0x00, 0x00, 0x00, 0x00, 0x11, 0x25, 0x00, 0x05, 0x36


//--------------------- .nv.constant0.subtract_vector --------------------------
	.section	.nv.constant0.subtract_vector,"a",@progbits
	.sectionflags	@""
	.align	4
.nv.constant0.subtract_vector:
	.zero		380


//--------------------- .text.subtract_vector     --------------------------
	.section	.text.subtract_vector,"ax",@progbits
	.sectioninfo	@"SHI_REGISTERS=12"
	.align	128
        .global         subtract_vector
        .type           subtract_vector,@function
        .size           subtract_vector,(.L_x_1 - subtract_vector)
        .other          subtract_vector,@"STO_CUDA_ENTRY STV_DEFAULT"
subtract_vector:
.text.subtract_vector:
[----:B------:R-:W-:Y:S02]  /*0000*/  MOV R1, c[0x0][0x28] ;  /* 0x00000a0000017a02 */ /* 0x000fe40000000f00 */
[----:B------:R-:W0:Y:S04]  /*0010*/  S2R R0, SR_CTAID.X ;  /* 0x0000000000007919 */ /* 0x000e280000002500 */
[----:B------:R-:W0:Y:S02]  /*0020*/  S2R R3, SR_TID.X ;  /* 0x0000000000037919 */ /* 0x000e240000002100 */
[----:B0-----:R-:W-:-:S05]  /*0030*/  IMAD R0, R0, c[0x0][0x0], R3 ;  /* 0x0000000000007a24 */ /* 0x001fca00078e0203 */
[----:B------:R-:W-:-:S13]  /*0040*/  ISETP.GE.AND P0, PT, R0, c[0x0][0x178], PT ;  /* 0x00005e0000007a0c */ /* 0x000fda0003f06270 */
[----:B------:R-:W-:Y:S05]  /*0050*/  @P0 EXIT ;  /* 0x000000000000094d */ /* 0x000fea0003800000 */
[----:B------:R-:W0:Y:S01]  /*0060*/  S2R R3, SR_CTAID.Y ;  /* 0x0000000000037919 */ /* 0x000e220000002600 */
[----:B------:R-:W-:Y:S01]  /*0070*/  MOV R7, 0x4 ;  /* 0x0000000400077802 */ /* 0x000fe20000000f00 */
[----:B------:R-:W-:Y:S01]  /*0080*/  ULDC.64 UR4, c[0x0][0x118] ;  /* 0x0000460000047ab9 */ /* 0x000fe20000000a00 */
[----:B0-----:R-:W-:-:S04]  /*0090*/  IMAD R0, R3, c[0x0][0x178], R0 ;  /* 0x00005e0003007a24 */ /* 0x001fc800078e0200 */
[----:B------:R-:W-:-:S04]  /*00a0*/  IMAD.WIDE R4, R0, R7, c[0x0][0x168] ;  /* 0x00005a0000047625 */ /* 0x000fc800078e0207 */
[CC--:B------:R-:W-:Y:S02]  /*00b0*/  IMAD.WIDE R2, R0.reuse, R7.reuse, c[0x0][0x160] ;  /* 0x0000580000027625 */ /* 0x0c0fe400078e0207 */
[----:B------:R-:W2:Y:S04]  /*00c0*/  LDG.E R4, [R4.64] ;  /* 0x0000000404047981 */ /* 0x000ea8000c1e1900 */
[----:B------:R-:W2:Y:S01]  /*00d0*/  LDG.E R3, [R2.64] ;  /* 0x0000000402037981 */ /* 0x000ea2000c1e1900 */
[----:B------:R-:W-:Y:S01]  /*00e0*/  IMAD.WIDE R6, R0, R7, c[0x0][0x170] ;  /* 0x00005c0000067625 */ /* 0x000fe200078e0207 */
[----:B--2---:R-:W-:-:S05]  /*00f0*/  FADD R9, -R4, R3 ;  /* 0x0000000304097221 */ /* 0x004fca0000000100 */
[----:B------:R-:W-:Y:S01]  /*0100*/  STG.E [R6.64], R9 ;  /* 0x0000000906007986 */ /* 0x000fe2000c101904 */
[----:B------:R-:W-:Y:S05]  /*0110*/  EXIT ;  /* 0x000000000000794d */ /* 0x000fea0003800000 */
.L_x_0:
[----:B------:R-:W-:-:S00]  /*0120*/  BRA `(.L_x_0) ;  /* 0xfffffff000007947 */ /* 0x000fc0000383ffff */
[----:B------:R-:W-:-:S00]  /*0130*/  NOP ;  /* 0x0000000000007918 */ /* 0x000fc00000000000 */
        /* <DEDUP_REMOVED lines=12> */
.L_x_1:
